//
// Generated by NVIDIA NVVM Compiler
//
// Compiler Build ID: CL-36424714
// Cuda compilation tools, release 13.0, V13.0.88
// Based on NVVM 20.0.0
//

.version 9.0
.target sm_100
.address_size 64

	// .globl	_Z15cuda_cube_arrayPii

.visible .entry _Z15cuda_cube_arrayPii(
	.param .u64 .ptr .align 1 _Z15cuda_cube_arrayPii_param_0,
	.param .u32 _Z15cuda_cube_arrayPii_param_1
)
{
	.reg .pred 	%p<2>;
	.reg .b32 	%r<9>;
	.reg .b64 	%rd<5>;

	ld.param.u64 	%rd1, [_Z15cuda_cube_arrayPii_param_0];
	ld.param.u32 	%r2, [_Z15cuda_cube_arrayPii_param_1];
	mov.u32 	%r3, %tid.x;
	mov.u32 	%r4, %ctaid.x;
	mov.u32 	%r5, %ntid.x;
	mad.lo.s32 	%r1, %r4, %r5, %r3;
	setp.ge.s32 	%p1, %r1, %r2;
	@%p1 bra 	$L__BB0_2;
	cvta.to.global.u64 	%rd2, %rd1;
	mul.wide.s32 	%rd3, %r1, 4;
	add.s64 	%rd4, %rd2, %rd3;
	ld.global.u32 	%r6, [%rd4];
	mul.lo.s32 	%r7, %r6, %r6;
	mul.lo.s32 	%r8, %r7, %r6;
	st.global.u32 	[%rd4], %r8;
$L__BB0_2:
	ret;

}


// ===== COMPILED SASS (sm_100) =====

	.target	sm_100

	.elftype	@"ET_EXEC"


//--------------------- .note.nv.tkinfo           --------------------------
	.section	.note.nv.tkinfo,"",@"SHT_NOTE"
	.sectionflags	@"SHF_NOTE_NV_TKINFO"
	.tkinfo
        /*0018*/ 	.word	0x00000002
        /*0030*/ 	.string	""
        /*0030*/ 	.string	"ptxas"
        /*0030*/ 	.string	"Cuda compilation tools, release 13.0, V13.0.88"
        /*0030*/ 	.string	"Build cuda_13.0.r13.0/compiler.36424714_0"
        /*0030*/ 	.string	"-arch sm_100 -m 64 "



//--------------------- .note.nv.cuinfo           --------------------------
	.section	.note.nv.cuinfo,"",@"SHT_NOTE"
	.sectionflags	@"SHF_NOTE_NV_CUINFO"
        /*0018*/ 	.short	0x0002
        /*001a*/ 	.short	0x0064
        /*001c*/ 	.short	0x0082
	.zero		2


//--------------------- .nv.info                  --------------------------
	.section	.nv.info,"",@"SHT_CUDA_INFO"
	.align	4


	//----- nvinfo : EIATTR_REGCOUNT
	.align		4
        /*0000*/ 	.byte	0x04, 0x2f
        /*0002*/ 	.short	(.L_1 - .L_0)
	.align		4
.L_0:
        /*0004*/ 	.word	index@(_Z15cuda_cube_arrayPii)
        /*0008*/ 	.word	0x00000008


	//----- nvinfo : EIATTR_FRAME_SIZE
	.align		4
.L_1:
        /*000c*/ 	.byte	0x04, 0x11
        /*000e*/ 	.short	(.L_3 - .L_2)
	.align		4
.L_2:
        /*0010*/ 	.word	index@(_Z15cuda_cube_arrayPii)
        /*0014*/ 	.word	0x00000000


	//----- nvinfo : EIATTR_MIN_STACK_SIZE
	.align		4
.L_3:
        /*0018*/ 	.byte	0x04, 0x12
        /*001a*/ 	.short	(.L_5 - .L_4)
	.align		4
.L_4:
        /*001c*/ 	.word	index@(_Z15cuda_cube_arrayPii)
        /*0020*/ 	.word	0x00000000
.L_5:


//--------------------- .nv.compat                --------------------------
	.section	.nv.compat,"",@"SHT_CUDA_COMPAT_INFO"
	.align	4
        /*0000*/ 	.byte	0x02, 0x09, 0x00, 0x00, 0x02, 0x02, 0x01, 0x00, 0x02, 0x05, 0x05, 0x00, 0x03, 0x07, 0x01, 0x01
        /*0010*/ 	.byte	0x02, 0x03, 0x00, 0x00, 0x02, 0x06, 0x01, 0x00, 0x04, 0x0b, 0x08, 0x00, 0x09, 0x00, 0x00, 0x00
        /*0020*/ 	.byte	0x00, 0x00, 0x00, 0x00


//--------------------- .nv.info._Z15cuda_cube_arrayPii --------------------------
	.section	.nv.info._Z15cuda_cube_arrayPii,"",@"SHT_CUDA_INFO"
	.sectionflags	@""
	.align	4


	//----- nvinfo : EIATTR_CUDA_API_VERSION
	.align		4
        /*0000*/ 	.byte	0x04, 0x37
        /*0002*/ 	.short	(.L_7 - .L_6)
.L_6:
        /*0004*/ 	.word	0x00000082


	//----- nvinfo : EIATTR_KPARAM_INFO
	.align		4
.L_7:
        /*0008*/ 	.byte	0x04, 0x17
        /*000a*/ 	.short	(.L_9 - .L_8)
.L_8:
        /*000c*/ 	.word	0x00000000
        /*0010*/ 	.short	0x0001
        /*0012*/ 	.short	0x0008
        /*0014*/ 	.byte	0x00, 0xf0, 0x11, 0x00


	//----- nvinfo : EIATTR_KPARAM_INFO
	.align		4
.L_9:
        /*0018*/ 	.byte	0x04, 0x17
        /*001a*/ 	.short	(.L_11 - .L_10)
.L_10:
        /*001c*/ 	.word	0x00000000
        /*0020*/ 	.short	0x0000
        /*0022*/ 	.short	0x0000
        /*0024*/ 	.byte	0x00, 0xf5, 0x21, 0x00


	//----- nvinfo : EIATTR_SPARSE_MMA_MASK
	.align		4
.L_11:
        /*0028*/ 	.byte	0x03, 0x50
        /*002a*/ 	.short	0x0000


	//----- nvinfo : EIATTR_MAXREG_COUNT
	.align		4
        /*002c*/ 	.byte	0x03, 0x1b
        /*002e*/ 	.short	0x00ff


	//----- nvinfo : EIATTR_MERCURY_ISA_VERSION
	.align		4
        /*0030*/ 	.byte	0x03, 0x5f
        /*0032*/ 	.short	0x0101


	//----- nvinfo : EIATTR_VRC_CTA_INIT_COUNT
	.align		4
        /*0034*/ 	.byte	0x02, 0x4a
	.zero		1
	.zero		1


	//----- nvinfo : EIATTR_EXIT_INSTR_OFFSETS
	.align		4
        /*0038*/ 	.byte	0x04, 0x1c
        /*003a*/ 	.short	(.L_13 - .L_12)


	//   ....[0]....
.L_12:
        /*003c*/ 	.word	0x00000070


	//   ....[1]....
        /*0040*/ 	.word	0x000000f0


	//----- nvinfo : EIATTR_CBANK_PARAM_SIZE
	.align		4
.L_13:
        /*0044*/ 	.byte	0x03, 0x19
        /*0046*/ 	.short	0x000c


	//----- nvinfo : EIATTR_PARAM_CBANK
	.align		4
        /*0048*/ 	.byte	0x04, 0x0a
        /*004a*/ 	.short	(.L_15 - .L_14)
	.align		4
.L_14:
        /*004c*/ 	.word	index@(.nv.constant0._Z15cuda_cube_arrayPii)
        /*0050*/ 	.short	0x0380
        /*0052*/ 	.short	0x000c


	//----- nvinfo : EIATTR_SW_WAR
	.align		4
.L_15:
        /*0054*/ 	.byte	0x04, 0x36
        /*0056*/ 	.short	(.L_17 - .L_16)
.L_16:
        /*0058*/ 	.word	0x00000008
.L_17:


//--------------------- .nv.callgraph             --------------------------
	.section	.nv.callgraph,"",@"SHT_CUDA_CALLGRAPH"
	.align	4
	.sectionentsize	8
	.align		4
        /*0000*/ 	.word	0x00000000
	.align		4
        /*0004*/ 	.word	0xffffffff
	.align		4
        /*0008*/ 	.word	0x00000000
	.align		4
        /*000c*/ 	.word	0xfffffffe
	.align		4
        /*0010*/ 	.word	0x00000000
	.align		4
        /*0014*/ 	.word	0xfffffffd
	.align		4
        /*0018*/ 	.word	0x00000000
	.align		4
        /*001c*/ 	.word	0xfffffffc


//--------------------- .text._Z15cuda_cube_arrayPii --------------------------
	.section	.text._Z15cuda_cube_arrayPii,"ax",@progbits
	.align	128
        .global         _Z15cuda_cube_arrayPii
        .type           _Z15cuda_cube_arrayPii,@function
        .size           _Z15cuda_cube_arrayPii,(.L_x_1 - _Z15cuda_cube_arrayPii)
        .other          _Z15cuda_cube_arrayPii,@"STO_CUDA_ENTRY STV_DEFAULT"
_Z15cuda_cube_arrayPii:
.text._Z15cuda_cube_arrayPii:
[----:B------:R-:W-:Y:S01]  /*0000*/  LDC R1, c[0x0][0x37c] ;  /* 0x0000df00ff017b82 */ /* 0x000fe20000000800 */
[----:B------:R-:W0:Y:S07]  /*0010*/  S2R R5, SR_TID.X ;  /* 0x0000000000057919 */ /* 0x000e2e0000002100 */
[----:B------:R-:W0:Y:S01]  /*0020*/  S2UR UR4, SR_CTAID.X ;  /* 0x00000000000479c3 */ /* 0x000e220000002500 */
[----:B------:R-:W1:Y:S07]  /*0030*/  LDCU UR5, c[0x0][0x388] ;  /* 0x00007100ff0577ac */ /* 0x000e6e0008000800 */
[----:B------:R-:W0:Y:S02]  /*0040*/  LDC R0, c[0x0][0x360] ;  /* 0x0000d800ff007b82 */ /* 0x000e240000000800 */
[----:B0-----:R-:W-:-:S05]  /*0050*/  IMAD R5, R0, UR4, R5 ;  /* 0x0000000400057c24 */ /* 0x001fca000f8e0205 */
[----:B-1----:R-:W-:-:S13]  /*0060*/  ISETP.GE.AND P0, PT, R5, UR5, PT ;  /* 0x0000000505007c0c */ /* 0x002fda000bf06270 */
[----:B------:R-:W-:Y:S05]  /*0070*/  @P0 EXIT ;  /* 0x000000000000094d */ /* 0x000fea0003800000 */
[----:B------:R-:W0:Y:S01]  /*0080*/  LDC.64 R2, c[0x0][0x380] ;  /* 0x0000e000ff027b82 */ /* 0x000e220000000a00 */
[----:B------:R-:W1:Y:S01]  /*0090*/  LDCU.64 UR4, c[0x0][0x358] ;  /* 0x00006b00ff0477ac */ /* 0x000e620008000a00 */
[----:B0-----:R-:W-:-:S05]  /*00a0*/  IMAD.WIDE R2, R5, 0x4, R2 ;  /* 0x0000000405027825 */ /* 0x001fca00078e0202 */
[----:B-1----:R-:W2:Y:S02]  /*00b0*/  LDG.E R0, desc[UR4][R2.64] ;  /* 0x0000000402007981 */ /* 0x002ea4000c1e1900 */
[----:B--2---:R-:W-:-:S04]  /*00c0*/  IMAD R5, R0, R0, RZ ;  /* 0x0000000000057224 */ /* 0x004fc800078e02ff */
[----:B------:R-:W-:-:S05]  /*00d0*/  IMAD R5, R0, R5, RZ ;  /* 0x0000000500057224 */ /* 0x000fca00078e02ff */
[----:B------:R-:W-:Y:S01]  /*00e0*/  STG.E desc[UR4][R2.64], R5 ;  /* 0x0000000502007986 */ /* 0x000fe2000c101904 */
[----:B------:R-:W-:Y:S05]  /*00f0*/  EXIT ;  /* 0x000000000000794d */ /* 0x000fea0003800000 */
.L_x_0:
[----:B------:R-:W-:-:S00]  /*0100*/  BRA `(.L_x_0) ;  /* 0xfffffffc00fc7947 */ /* 0x000fc0000383ffff */
[----:B------:R-:W-:-:S00]  /*0110*/  NOP ;  /* 0x0000000000007918 */ /* 0x000fc00000000000 */
        /* <DEDUP_REMOVED lines=14> */
.L_x_1:


//--------------------- .nv.shared.reserved.0     --------------------------
	.section	.nv.shared.reserved.0,"aw",@nobits
	.weak		__nv_reservedSMEM_offset_0_alias
	.size		__nv_reservedSMEM_offset_0_alias, 0, 64
	.other		__nv_reservedSMEM_offset_0_alias,@"STO_CUDA_RESERVED_SHARED STV_DEFAULT"
__nv_reservedSMEM_offset_0_alias:
	.zero		0
	.zero		64


//--------------------- .nv.constant0._Z15cuda_cube_arrayPii --------------------------
	.section	.nv.constant0._Z15cuda_cube_arrayPii,"a",@progbits
	.sectionflags	@""
	.align	4
.nv.constant0._Z15cuda_cube_arrayPii:
	.zero		908


//--------------------- SYMBOLS --------------------------

	.type		.nv.reservedSmem.offset0,@object
	.size		.nv.reservedSmem.offset0,0x4
